//
// Generated by NVIDIA NVVM Compiler
//
// Compiler Build ID: CL-36424714
// Cuda compilation tools, release 13.0, V13.0.88
// Based on NVVM 20.0.0
//

.version 9.0
.target sm_100
.address_size 64

	// .globl	_Z12helloFromGPUv
.extern .func  (.param .b32 func_retval0) vprintf
(
	.param .b64 vprintf_param_0,
	.param .b64 vprintf_param_1
)
;
.global .align 1 .b8 $str[23] = {104, 101, 108, 108, 111, 32, 119, 111, 114, 108, 100, 32, 102, 114, 111, 109, 32, 103, 112, 117, 33, 10};

.visible .entry _Z12helloFromGPUv()
{
	.reg .b32 	%r<3>;
	.reg .b64 	%rd<3>;

	mov.u64 	%rd1, $str;
	cvta.global.u64 	%rd2, %rd1;
	{ // callseq 0, 0
	.param .b64 param0;
	st.param.b64 	[param0], %rd2;
	.param .b64 param1;
	st.param.b64 	[param1], 0;
	.param .b32 retval0;
	call.uni (retval0), 
	vprintf, 
	(
	param0, 
	param1
	);
	ld.param.b32 	%r1, [retval0];
	} // callseq 0
	ret;

}


// ===== COMPILED SASS (sm_100) =====

	.target	sm_100

	.elftype	@"ET_EXEC"


//--------------------- .note.nv.tkinfo           --------------------------
	.section	.note.nv.tkinfo,"",@"SHT_NOTE"
	.sectionflags	@"SHF_NOTE_NV_TKINFO"
	.tkinfo
        /*0018*/ 	.word	0x00000002
        /*0030*/ 	.string	""
        /*0030*/ 	.string	"ptxas"
        /*0030*/ 	.string	"Cuda compilation tools, release 13.0, V13.0.88"
        /*0030*/ 	.string	"Build cuda_13.0.r13.0/compiler.36424714_0"
        /*0030*/ 	.string	"-arch sm_100 -m 64 "



//--------------------- .note.nv.cuinfo           --------------------------
	.section	.note.nv.cuinfo,"",@"SHT_NOTE"
	.sectionflags	@"SHF_NOTE_NV_CUINFO"
        /*0018*/ 	.short	0x0002
        /*001a*/ 	.short	0x0064
        /*001c*/ 	.short	0x0082
	.zero		2


//--------------------- .nv.info                  --------------------------
	.section	.nv.info,"",@"SHT_CUDA_INFO"
	.align	4


	//----- nvinfo : EIATTR_REGCOUNT
	.align		4
        /*0000*/ 	.byte	0x04, 0x2f
        /*0002*/ 	.short	(.L_2 - .L_1)
	.align		4
.L_1:
        /*0004*/ 	.word	index@(_Z12helloFromGPUv)
        /*0008*/ 	.word	0x00000018


	//----- nvinfo : EIATTR_FRAME_SIZE
	.align		4
.L_2:
        /*000c*/ 	.byte	0x04, 0x11
        /*000e*/ 	.short	(.L_4 - .L_3)
	.align		4
.L_3:
        /*0010*/ 	.word	index@(_Z12helloFromGPUv)
        /*0014*/ 	.word	0x00000000


	//----- nvinfo : EIATTR_MIN_STACK_SIZE
	.align		4
.L_4:
        /*0018*/ 	.byte	0x04, 0x12
        /*001a*/ 	.short	(.L_6 - .L_5)
	.align		4
.L_5:
        /*001c*/ 	.word	index@(_Z12helloFromGPUv)
        /*0020*/ 	.word	0x00000000
.L_6:


//--------------------- .nv.compat                --------------------------
	.section	.nv.compat,"",@"SHT_CUDA_COMPAT_INFO"
	.align	4
        /*0000*/ 	.byte	0x02, 0x09, 0x00, 0x00, 0x02, 0x02, 0x01, 0x00, 0x02, 0x05, 0x05, 0x00, 0x03, 0x07, 0x01, 0x01
        /*0010*/ 	.byte	0x02, 0x03, 0x00, 0x00, 0x02, 0x06, 0x01, 0x00, 0x04, 0x0b, 0x08, 0x00, 0x09, 0x00, 0x00, 0x00
        /*0020*/ 	.byte	0x00, 0x00, 0x00, 0x00


//--------------------- .nv.info._Z12helloFromGPUv --------------------------
	.section	.nv.info._Z12helloFromGPUv,"",@"SHT_CUDA_INFO"
	.sectionflags	@""
	.align	4


	//----- nvinfo : EIATTR_CUDA_API_VERSION
	.align		4
        /*0000*/ 	.byte	0x04, 0x37
        /*0002*/ 	.short	(.L_8 - .L_7)
.L_7:
        /*0004*/ 	.word	0x00000082


	//----- nvinfo : EIATTR_SPARSE_MMA_MASK
	.align		4
.L_8:
        /*0008*/ 	.byte	0x03, 0x50
        /*000a*/ 	.short	0x0000


	//----- nvinfo : EIATTR_MAXREG_COUNT
	.align		4
        /*000c*/ 	.byte	0x03, 0x1b
        /*000e*/ 	.short	0x00ff


	//----- nvinfo : EIATTR_EXTERNS
	.align		4
        /*0010*/ 	.byte	0x04, 0x0f
        /*0012*/ 	.short	(.L_10 - .L_9)


	//   ....[0]....
	.align		4
.L_9:
        /*0014*/ 	.word	index@(vprintf)


	//----- nvinfo : EIATTR_MERCURY_ISA_VERSION
	.align		4
.L_10:
        /*0018*/ 	.byte	0x03, 0x5f
        /*001a*/ 	.short	0x0101


	//----- nvinfo : EIATTR_VRC_CTA_INIT_COUNT
	.align		4
        /*001c*/ 	.byte	0x02, 0x4a
	.zero		1
	.zero		1


	//----- nvinfo : EIATTR_SYSCALL_OFFSETS
	.align		4
        /*0020*/ 	.byte	0x04, 0x46
        /*0022*/ 	.short	(.L_12 - .L_11)


	//   ....[0]....
.L_11:
        /*0024*/ 	.word	0x00000080


	//----- nvinfo : EIATTR_EXIT_INSTR_OFFSETS
	.align		4
.L_12:
        /*0028*/ 	.byte	0x04, 0x1c
        /*002a*/ 	.short	(.L_14 - .L_13)


	//   ....[0]....
.L_13:
        /*002c*/ 	.word	0x00000090


	//----- nvinfo : EIATTR_SW_WAR
	.align		4
.L_14:
        /*0030*/ 	.byte	0x04, 0x36
        /*0032*/ 	.short	(.L_16 - .L_15)
.L_15:
        /*0034*/ 	.word	0x00000008
.L_16:


//--------------------- .nv.callgraph             --------------------------
	.section	.nv.callgraph,"",@"SHT_CUDA_CALLGRAPH"
	.align	4
	.sectionentsize	8
	.align		4
        /*0000*/ 	.word	0x00000000
	.align		4
        /*0004*/ 	.word	0xffffffff
	.align		4
        /*0008*/ 	.word	index@(_Z12helloFromGPUv)
	.align		4
        /*000c*/ 	.word	index@(vprintf)
	.align		4
        /*0010*/ 	.word	0x00000000
	.align		4
        /*0014*/ 	.word	0xfffffffe
	.align		4
        /*0018*/ 	.word	0x00000000
	.align		4
        /*001c*/ 	.word	0xfffffffd
	.align		4
        /*0020*/ 	.word	0x00000000
	.align		4
        /*0024*/ 	.word	0xfffffffc


//--------------------- .nv.constant4             --------------------------
	.section	.nv.constant4,"a",@progbits
	.align	8
	.align		8
.nv.constant4:
        /*0000*/ 	.dword	vprintf
	.align		8
        /*0008*/ 	.dword	$str


//--------------------- .text._Z12helloFromGPUv   --------------------------
	.section	.text._Z12helloFromGPUv,"ax",@progbits
	.align	128
        .global         _Z12helloFromGPUv
        .type           _Z12helloFromGPUv,@function
        .size           _Z12helloFromGPUv,(.L_x_2 - _Z12helloFromGPUv)
        .other          _Z12helloFromGPUv,@"STO_CUDA_ENTRY STV_DEFAULT"
_Z12helloFromGPUv:
.text._Z12helloFromGPUv:
[----:B------:R-:W0:Y:S01]  /*0000*/  LDC R1, c[0x0][0x37c] ;  /* 0x0000df00ff017b82 */ /* 0x000e220000000800 */
[----:B------:R-:W-:Y:S01]  /*0010*/  MOV R0, 0x0 ;  /* 0x0000000000007802 */ /* 0x000fe20000000f00 */
[----:B------:R-:W1:Y:S01]  /*0020*/  LDCU.64 UR4, c[0x4][0x8] ;  /* 0x01000100ff0477ac */ /* 0x000e620008000a00 */
[----:B------:R-:W-:-:S05]  /*0030*/  CS2R R6, SRZ ;  /* 0x0000000000067805 */ /* 0x000fca000001ff00 */
[----:B------:R2:W3:Y:S01]  /*0040*/  LDC.64 R2, c[0x4][R0] ;  /* 0x0100000000027b82 */ /* 0x0004e20000000a00 */
[----:B-1----:R-:W-:Y:S02]  /*0050*/  IMAD.U32 R4, RZ, RZ, UR4 ;  /* 0x00000004ff047e24 */ /* 0x002fe4000f8e00ff */
[----:B--2---:R-:W-:-:S07]  /*0060*/  IMAD.U32 R5, RZ, RZ, UR5 ;  /* 0x00000005ff057e24 */ /* 0x004fce000f8e00ff */
[----:B------:R-:W-:-:S07]  /*0070*/  LEPC R20, `(.L_x_0) ;  /* 0x000000001014794e */ /* 0x000fce0000000000 */
[----:B0--3--:R-:W-:Y:S05]  /*0080*/  CALL.ABS.NOINC R2 ;  /* 0x0000000002007343 */ /* 0x009fea0003c00000 */
.L_x_0:
[----:B------:R-:W-:Y:S05]  /*0090*/  EXIT ;  /* 0x000000000000794d */ /* 0x000fea0003800000 */
.L_x_1:
[----:B------:R-:W-:-:S00]  /*00a0*/  BRA `(.L_x_1) ;  /* 0xfffffffc00fc7947 */ /* 0x000fc0000383ffff */
[----:B------:R-:W-:-:S00]  /*00b0*/  NOP ;  /* 0x0000000000007918 */ /* 0x000fc00000000000 */
        /* <DEDUP_REMOVED lines=12> */
.L_x_2:


//--------------------- .nv.global.init           --------------------------
	.section	.nv.global.init,"aw",@progbits
.nv.global.init:
	.type		$str,@object
	.size		$str,(.L_0 - $str)
$str:
        /*0000*/ 	.byte	0x68, 0x65, 0x6c, 0x6c, 0x6f, 0x20, 0x77, 0x6f, 0x72, 0x6c, 0x64, 0x20, 0x66, 0x72, 0x6f, 0x6d
        /*0010*/ 	.byte	0x20, 0x67, 0x70, 0x75, 0x21, 0x0a, 0x00
.L_0:


//--------------------- .nv.shared.reserved.0     --------------------------
	.section	.nv.shared.reserved.0,"aw",@nobits
	.weak		__nv_reservedSMEM_offset_0_alias
	.size		__nv_reservedSMEM_offset_0_alias, 0, 64
	.other		__nv_reservedSMEM_offset_0_alias,@"STO_CUDA_RESERVED_SHARED STV_DEFAULT"
__nv_reservedSMEM_offset_0_alias:
	.zero		0
	.zero		64


//--------------------- .nv.constant0._Z12helloFromGPUv --------------------------
	.section	.nv.constant0._Z12helloFromGPUv,"a",@progbits
	.sectionflags	@""
	.align	4
.nv.constant0._Z12helloFromGPUv:
	.zero		896


//--------------------- SYMBOLS --------------------------

	.type		.nv.reservedSmem.offset0,@object
	.size		.nv.reservedSmem.offset0,0x4
	.type		vprintf,@function
